//
// Generated by NVIDIA NVVM Compiler
//
// Compiler Build ID: CL-36424714
// Cuda compilation tools, release 13.0, V13.0.88
// Based on NVVM 20.0.0
//

.version 9.0
.target sm_100
.address_size 64

	// .globl	_Z17test_shuf_up_syncPiPKi

.visible .entry _Z17test_shuf_up_syncPiPKi(
	.param .u64 .ptr .align 1 _Z17test_shuf_up_syncPiPKi_param_0,
	.param .u64 .ptr .align 1 _Z17test_shuf_up_syncPiPKi_param_1
)
{
	.reg .pred 	%p<2>;
	.reg .b32 	%r<4>;
	.reg .b64 	%rd<8>;

	ld.param.u64 	%rd1, [_Z17test_shuf_up_syncPiPKi_param_0];
	ld.param.u64 	%rd2, [_Z17test_shuf_up_syncPiPKi_param_1];
	cvta.to.global.u64 	%rd3, %rd1;
	cvta.to.global.u64 	%rd4, %rd2;
	mov.u32 	%r1, %tid.x;
	mul.wide.u32 	%rd5, %r1, 4;
	add.s64 	%rd6, %rd4, %rd5;
	ld.global.u32 	%r2, [%rd6];
	shfl.sync.up.b32	%r3|%p1, %r2, 1, 0, -1;
	add.s64 	%rd7, %rd3, %rd5;
	st.global.u32 	[%rd7], %r3;
	ret;

}


// ===== COMPILED SASS (sm_100) =====

	.target	sm_100

	.elftype	@"ET_EXEC"


//--------------------- .note.nv.tkinfo           --------------------------
	.section	.note.nv.tkinfo,"",@"SHT_NOTE"
	.sectionflags	@"SHF_NOTE_NV_TKINFO"
	.tkinfo
        /*0018*/ 	.word	0x00000002
        /*0030*/ 	.string	""
        /*0030*/ 	.string	"ptxas"
        /*0030*/ 	.string	"Cuda compilation tools, release 13.0, V13.0.88"
        /*0030*/ 	.string	"Build cuda_13.0.r13.0/compiler.36424714_0"
        /*0030*/ 	.string	"-arch sm_100 -m 64 "



//--------------------- .note.nv.cuinfo           --------------------------
	.section	.note.nv.cuinfo,"",@"SHT_NOTE"
	.sectionflags	@"SHF_NOTE_NV_CUINFO"
        /*0018*/ 	.short	0x0002
        /*001a*/ 	.short	0x0064
        /*001c*/ 	.short	0x0082
	.zero		2


//--------------------- .nv.info                  --------------------------
	.section	.nv.info,"",@"SHT_CUDA_INFO"
	.align	4


	//----- nvinfo : EIATTR_REGCOUNT
	.align		4
        /*0000*/ 	.byte	0x04, 0x2f
        /*0002*/ 	.short	(.L_1 - .L_0)
	.align		4
.L_0:
        /*0004*/ 	.word	index@(_Z17test_shuf_up_syncPiPKi)
        /*0008*/ 	.word	0x0000000c


	//----- nvinfo : EIATTR_FRAME_SIZE
	.align		4
.L_1:
        /*000c*/ 	.byte	0x04, 0x11
        /*000e*/ 	.short	(.L_3 - .L_2)
	.align		4
.L_2:
        /*0010*/ 	.word	index@(_Z17test_shuf_up_syncPiPKi)
        /*0014*/ 	.word	0x00000000


	//----- nvinfo : EIATTR_MIN_STACK_SIZE
	.align		4
.L_3:
        /*0018*/ 	.byte	0x04, 0x12
        /*001a*/ 	.short	(.L_5 - .L_4)
	.align		4
.L_4:
        /*001c*/ 	.word	index@(_Z17test_shuf_up_syncPiPKi)
        /*0020*/ 	.word	0x00000000
.L_5:


//--------------------- .nv.compat                --------------------------
	.section	.nv.compat,"",@"SHT_CUDA_COMPAT_INFO"
	.align	4
        /*0000*/ 	.byte	0x02, 0x09, 0x00, 0x00, 0x02, 0x02, 0x01, 0x00, 0x02, 0x05, 0x05, 0x00, 0x03, 0x07, 0x01, 0x01
        /*0010*/ 	.byte	0x02, 0x03, 0x00, 0x00, 0x02, 0x06, 0x01, 0x00, 0x04, 0x0b, 0x08, 0x00, 0x09, 0x00, 0x00, 0x00
        /*0020*/ 	.byte	0x00, 0x00, 0x00, 0x00


//--------------------- .nv.info._Z17test_shuf_up_syncPiPKi --------------------------
	.section	.nv.info._Z17test_shuf_up_syncPiPKi,"",@"SHT_CUDA_INFO"
	.sectionflags	@""
	.align	4


	//----- nvinfo : EIATTR_CUDA_API_VERSION
	.align		4
        /*0000*/ 	.byte	0x04, 0x37
        /*0002*/ 	.short	(.L_7 - .L_6)
.L_6:
        /*0004*/ 	.word	0x00000082


	//----- nvinfo : EIATTR_KPARAM_INFO
	.align		4
.L_7:
        /*0008*/ 	.byte	0x04, 0x17
        /*000a*/ 	.short	(.L_9 - .L_8)
.L_8:
        /*000c*/ 	.word	0x00000000
        /*0010*/ 	.short	0x0001
        /*0012*/ 	.short	0x0008
        /*0014*/ 	.byte	0x00, 0xf5, 0x21, 0x00


	//----- nvinfo : EIATTR_KPARAM_INFO
	.align		4
.L_9:
        /*0018*/ 	.byte	0x04, 0x17
        /*001a*/ 	.short	(.L_11 - .L_10)
.L_10:
        /*001c*/ 	.word	0x00000000
        /*0020*/ 	.short	0x0000
        /*0022*/ 	.short	0x0000
        /*0024*/ 	.byte	0x00, 0xf5, 0x21, 0x00


	//----- nvinfo : EIATTR_SPARSE_MMA_MASK
	.align		4
.L_11:
        /*0028*/ 	.byte	0x03, 0x50
        /*002a*/ 	.short	0x0000


	//----- nvinfo : EIATTR_MAXREG_COUNT
	.align		4
        /*002c*/ 	.byte	0x03, 0x1b
        /*002e*/ 	.short	0x00ff


	//----- nvinfo : EIATTR_MERCURY_ISA_VERSION
	.align		4
        /*0030*/ 	.byte	0x03, 0x5f
        /*0032*/ 	.short	0x0101


	//----- nvinfo : EIATTR_COOP_GROUP_MASK_REGIDS
	.align		4
        /*0034*/ 	.byte	0x04, 0x29
        /*0036*/ 	.short	(.L_13 - .L_12)


	//   ....[0]....
.L_12:
        /*0038*/ 	.word	0xffffffff


	//----- nvinfo : EIATTR_COOP_GROUP_INSTR_OFFSETS
	.align		4
.L_13:
        /*003c*/ 	.byte	0x04, 0x28
        /*003e*/ 	.short	(.L_15 - .L_14)


	//   ....[0]....
.L_14:
        /*0040*/ 	.word	0x00000080


	//----- nvinfo : EIATTR_VRC_CTA_INIT_COUNT
	.align		4
.L_15:
        /*0044*/ 	.byte	0x02, 0x4a
	.zero		1
	.zero		1


	//----- nvinfo : EIATTR_EXIT_INSTR_OFFSETS
	.align		4
        /*0048*/ 	.byte	0x04, 0x1c
        /*004a*/ 	.short	(.L_17 - .L_16)


	//   ....[0]....
.L_16:
        /*004c*/ 	.word	0x000000a0


	//----- nvinfo : EIATTR_CBANK_PARAM_SIZE
	.align		4
.L_17:
        /*0050*/ 	.byte	0x03, 0x19
        /*0052*/ 	.short	0x0010


	//----- nvinfo : EIATTR_PARAM_CBANK
	.align		4
        /*0054*/ 	.byte	0x04, 0x0a
        /*0056*/ 	.short	(.L_19 - .L_18)
	.align		4
.L_18:
        /*0058*/ 	.word	index@(.nv.constant0._Z17test_shuf_up_syncPiPKi)
        /*005c*/ 	.short	0x0380
        /*005e*/ 	.short	0x0010


	//----- nvinfo : EIATTR_SW_WAR
	.align		4
.L_19:
        /*0060*/ 	.byte	0x04, 0x36
        /*0062*/ 	.short	(.L_21 - .L_20)
.L_20:
        /*0064*/ 	.word	0x00000008
.L_21:


//--------------------- .nv.callgraph             --------------------------
	.section	.nv.callgraph,"",@"SHT_CUDA_CALLGRAPH"
	.align	4
	.sectionentsize	8
	.align		4
        /*0000*/ 	.word	0x00000000
	.align		4
        /*0004*/ 	.word	0xffffffff
	.align		4
        /*0008*/ 	.word	0x00000000
	.align		4
        /*000c*/ 	.word	0xfffffffe
	.align		4
        /*0010*/ 	.word	0x00000000
	.align		4
        /*0014*/ 	.word	0xfffffffd
	.align		4
        /*0018*/ 	.word	0x00000000
	.align		4
        /*001c*/ 	.word	0xfffffffc


//--------------------- .text._Z17test_shuf_up_syncPiPKi --------------------------
	.section	.text._Z17test_shuf_up_syncPiPKi,"ax",@progbits
	.align	128
        .global         _Z17test_shuf_up_syncPiPKi
        .type           _Z17test_shuf_up_syncPiPKi,@function
        .size           _Z17test_shuf_up_syncPiPKi,(.L_x_1 - _Z17test_shuf_up_syncPiPKi)
        .other          _Z17test_shuf_up_syncPiPKi,@"STO_CUDA_ENTRY STV_DEFAULT"
_Z17test_shuf_up_syncPiPKi:
.text._Z17test_shuf_up_syncPiPKi:
[----:B------:R-:W-:Y:S01]  /*0000*/  LDC R1, c[0x0][0x37c] ;  /* 0x0000df00ff017b82 */ /* 0x000fe20000000800 */
[----:B------:R-:W0:Y:S07]  /*0010*/  S2R R9, SR_TID.X ;  /* 0x0000000000097919 */ /* 0x000e2e0000002100 */
[----:B------:R-:W0:Y:S01]  /*0020*/  LDC.64 R2, c[0x0][0x388] ;  /* 0x0000e200ff027b82 */ /* 0x000e220000000a00 */
[----:B------:R-:W1:Y:S07]  /*0030*/  LDCU.64 UR4, c[0x0][0x358] ;  /* 0x00006b00ff0477ac */ /* 0x000e6e0008000a00 */
[----:B------:R-:W2:Y:S01]  /*0040*/  LDC.64 R4, c[0x0][0x380] ;  /* 0x0000e000ff047b82 */ /* 0x000ea20000000a00 */
[----:B0-----:R-:W-:-:S06]  /*0050*/  IMAD.WIDE.U32 R2, R9, 0x4, R2 ;  /* 0x0000000409027825 */ /* 0x001fcc00078e0002 */
[----:B-1----:R-:W3:Y:S01]  /*0060*/  LDG.E R2, desc[UR4][R2.64] ;  /* 0x0000000402027981 */ /* 0x002ee2000c1e1900 */
[----:B--2---:R-:W-:-:S03]  /*0070*/  IMAD.WIDE.U32 R4, R9, 0x4, R4 ;  /* 0x0000000409047825 */ /* 0x004fc600078e0004 */
[----:B---3--:R-:W0:Y:S04]  /*0080*/  SHFL.UP PT, R7, R2, 0x1, RZ ;  /* 0x0420000002077989 */ /* 0x008e2800000e00ff */
[----:B0-----:R-:W-:Y:S01]  /*0090*/  STG.E desc[UR4][R4.64], R7 ;  /* 0x0000000704007986 */ /* 0x001fe2000c101904 */
[----:B------:R-:W-:Y:S05]  /*00a0*/  EXIT ;  /* 0x000000000000794d */ /* 0x000fea0003800000 */
.L_x_0:
[----:B------:R-:W-:-:S00]  /*00b0*/  BRA `(.L_x_0) ;  /* 0xfffffffc00fc7947 */ /* 0x000fc0000383ffff */
[----:B------:R-:W-:-:S00]  /*00c0*/  NOP ;  /* 0x0000000000007918 */ /* 0x000fc00000000000 */
        /* <DEDUP_REMOVED lines=11> */
.L_x_1:


//--------------------- .nv.shared.reserved.0     --------------------------
	.section	.nv.shared.reserved.0,"aw",@nobits
	.weak		__nv_reservedSMEM_offset_0_alias
	.size		__nv_reservedSMEM_offset_0_alias, 0, 64
	.other		__nv_reservedSMEM_offset_0_alias,@"STO_CUDA_RESERVED_SHARED STV_DEFAULT"
__nv_reservedSMEM_offset_0_alias:
	.zero		0
	.zero		64


//--------------------- .nv.constant0._Z17test_shuf_up_syncPiPKi --------------------------
	.section	.nv.constant0._Z17test_shuf_up_syncPiPKi,"a",@progbits
	.sectionflags	@""
	.align	4
.nv.constant0._Z17test_shuf_up_syncPiPKi:
	.zero		912


//--------------------- SYMBOLS --------------------------

	.type		.nv.reservedSmem.offset0,@object
	.size		.nv.reservedSmem.offset0,0x4
